//
// Generated by NVIDIA NVVM Compiler
//
// Compiler Build ID: CL-36424714
// Cuda compilation tools, release 13.0, V13.0.88
// Based on NVVM 20.0.0
//

.version 9.0
.target sm_100
.address_size 64

	// .globl	_Z16reduction_kernelPKfPfi
// _ZZ16reduction_kernelPKfPfiE4smem has been demoted

.visible .entry _Z16reduction_kernelPKfPfi(
	.param .u64 .ptr .align 1 _Z16reduction_kernelPKfPfi_param_0,
	.param .u64 .ptr .align 1 _Z16reduction_kernelPKfPfi_param_1,
	.param .u32 _Z16reduction_kernelPKfPfi_param_2
)
{
	.reg .pred 	%p<13>;
	.reg .b32 	%r<16>;
	.reg .b32 	%f<60>;
	.reg .b64 	%rd<7>;
	// demoted variable
	.shared .align 4 .b8 _ZZ16reduction_kernelPKfPfiE4smem[1024];
	ld.param.u64 	%rd3, [_Z16reduction_kernelPKfPfi_param_0];
	ld.param.u64 	%rd2, [_Z16reduction_kernelPKfPfi_param_1];
	ld.param.u32 	%r4, [_Z16reduction_kernelPKfPfi_param_2];
	cvta.to.global.u64 	%rd4, %rd3;
	mov.u32 	%r1, %tid.x;
	mov.u32 	%r5, %ctaid.x;
	shl.b32 	%r6, %r5, 11;
	or.b32  	%r2, %r6, %r1;
	setp.ge.s32 	%p1, %r2, %r4;
	mul.wide.s32 	%rd5, %r2, 4;
	add.s64 	%rd1, %rd4, %rd5;
	mov.f32 	%f53, 0f00000000;
	@%p1 bra 	$L__BB0_2;
	ld.global.f32 	%f18, [%rd1];
	add.f32 	%f53, %f18, 0f00000000;
$L__BB0_2:
	add.s32 	%r7, %r2, 256;
	setp.ge.s32 	%p2, %r7, %r4;
	@%p2 bra 	$L__BB0_4;
	ld.global.f32 	%f19, [%rd1+1024];
	add.f32 	%f53, %f53, %f19;
$L__BB0_4:
	add.s32 	%r8, %r2, 512;
	setp.ge.s32 	%p3, %r8, %r4;
	@%p3 bra 	$L__BB0_6;
	ld.global.f32 	%f20, [%rd1+2048];
	add.f32 	%f53, %f53, %f20;
$L__BB0_6:
	add.s32 	%r9, %r2, 768;
	setp.ge.s32 	%p4, %r9, %r4;
	@%p4 bra 	$L__BB0_8;
	ld.global.f32 	%f21, [%rd1+3072];
	add.f32 	%f53, %f53, %f21;
$L__BB0_8:
	add.s32 	%r10, %r2, 1024;
	setp.ge.s32 	%p5, %r10, %r4;
	@%p5 bra 	$L__BB0_10;
	ld.global.f32 	%f22, [%rd1+4096];
	add.f32 	%f53, %f53, %f22;
$L__BB0_10:
	add.s32 	%r11, %r2, 1280;
	setp.ge.s32 	%p6, %r11, %r4;
	@%p6 bra 	$L__BB0_12;
	ld.global.f32 	%f23, [%rd1+5120];
	add.f32 	%f53, %f53, %f23;
$L__BB0_12:
	add.s32 	%r12, %r2, 1536;
	setp.ge.s32 	%p7, %r12, %r4;
	@%p7 bra 	$L__BB0_14;
	ld.global.f32 	%f24, [%rd1+6144];
	add.f32 	%f53, %f53, %f24;
$L__BB0_14:
	add.s32 	%r13, %r2, 1792;
	setp.ge.s32 	%p8, %r13, %r4;
	@%p8 bra 	$L__BB0_16;
	ld.global.f32 	%f25, [%rd1+7168];
	add.f32 	%f53, %f53, %f25;
$L__BB0_16:
	shl.b32 	%r14, %r1, 2;
	mov.u32 	%r15, _ZZ16reduction_kernelPKfPfiE4smem;
	add.s32 	%r3, %r15, %r14;
	st.shared.f32 	[%r3], %f53;
	bar.sync 	0;
	setp.gt.u32 	%p9, %r1, 127;
	@%p9 bra 	$L__BB0_18;
	ld.shared.f32 	%f26, [%r3+512];
	ld.shared.f32 	%f27, [%r3];
	add.f32 	%f28, %f26, %f27;
	st.shared.f32 	[%r3], %f28;
$L__BB0_18:
	bar.sync 	0;
	setp.gt.u32 	%p10, %r1, 63;
	@%p10 bra 	$L__BB0_20;
	ld.shared.f32 	%f29, [%r3+256];
	ld.shared.f32 	%f30, [%r3];
	add.f32 	%f31, %f29, %f30;
	st.shared.f32 	[%r3], %f31;
$L__BB0_20:
	bar.sync 	0;
	setp.gt.u32 	%p11, %r1, 31;
	@%p11 bra 	$L__BB0_23;
	ld.volatile.shared.f32 	%f32, [%r3+128];
	ld.volatile.shared.f32 	%f33, [%r3];
	add.f32 	%f34, %f32, %f33;
	st.volatile.shared.f32 	[%r3], %f34;
	ld.volatile.shared.f32 	%f35, [%r3+64];
	ld.volatile.shared.f32 	%f36, [%r3];
	add.f32 	%f37, %f35, %f36;
	st.volatile.shared.f32 	[%r3], %f37;
	ld.volatile.shared.f32 	%f38, [%r3+32];
	ld.volatile.shared.f32 	%f39, [%r3];
	add.f32 	%f40, %f38, %f39;
	st.volatile.shared.f32 	[%r3], %f40;
	ld.volatile.shared.f32 	%f41, [%r3+16];
	ld.volatile.shared.f32 	%f42, [%r3];
	add.f32 	%f43, %f41, %f42;
	st.volatile.shared.f32 	[%r3], %f43;
	ld.volatile.shared.f32 	%f44, [%r3+8];
	ld.volatile.shared.f32 	%f45, [%r3];
	add.f32 	%f46, %f44, %f45;
	st.volatile.shared.f32 	[%r3], %f46;
	ld.volatile.shared.f32 	%f47, [%r3+4];
	ld.volatile.shared.f32 	%f48, [%r3];
	add.f32 	%f49, %f47, %f48;
	st.volatile.shared.f32 	[%r3], %f49;
	setp.ne.s32 	%p12, %r1, 0;
	@%p12 bra 	$L__BB0_23;
	ld.shared.f32 	%f50, [_ZZ16reduction_kernelPKfPfiE4smem];
	cvta.to.global.u64 	%rd6, %rd2;
	atom.global.add.f32 	%f51, [%rd6], %f50;
$L__BB0_23:
	ret;

}


// ===== COMPILED SASS (sm_100) =====

	.target	sm_100

	.elftype	@"ET_EXEC"


//--------------------- .note.nv.tkinfo           --------------------------
	.section	.note.nv.tkinfo,"",@"SHT_NOTE"
	.sectionflags	@"SHF_NOTE_NV_TKINFO"
	.tkinfo
        /*0018*/ 	.word	0x00000002
        /*0030*/ 	.string	""
        /*0030*/ 	.string	"ptxas"
        /*0030*/ 	.string	"Cuda compilation tools, release 13.0, V13.0.88"
        /*0030*/ 	.string	"Build cuda_13.0.r13.0/compiler.36424714_0"
        /*0030*/ 	.string	"-arch sm_100 -m 64 "



//--------------------- .note.nv.cuinfo           --------------------------
	.section	.note.nv.cuinfo,"",@"SHT_NOTE"
	.sectionflags	@"SHF_NOTE_NV_CUINFO"
        /*0018*/ 	.short	0x0002
        /*001a*/ 	.short	0x0064
        /*001c*/ 	.short	0x0082
	.zero		2


//--------------------- .nv.info                  --------------------------
	.section	.nv.info,"",@"SHT_CUDA_INFO"
	.align	4


	//----- nvinfo : EIATTR_REGCOUNT
	.align		4
        /*0000*/ 	.byte	0x04, 0x2f
        /*0002*/ 	.short	(.L_1 - .L_0)
	.align		4
.L_0:
        /*0004*/ 	.word	index@(_Z16reduction_kernelPKfPfi)
        /*0008*/ 	.word	0x00000014


	//----- nvinfo : EIATTR_FRAME_SIZE
	.align		4
.L_1:
        /*000c*/ 	.byte	0x04, 0x11
        /*000e*/ 	.short	(.L_3 - .L_2)
	.align		4
.L_2:
        /*0010*/ 	.word	index@(_Z16reduction_kernelPKfPfi)
        /*0014*/ 	.word	0x00000000


	//----- nvinfo : EIATTR_MIN_STACK_SIZE
	.align		4
.L_3:
        /*0018*/ 	.byte	0x04, 0x12
        /*001a*/ 	.short	(.L_5 - .L_4)
	.align		4
.L_4:
        /*001c*/ 	.word	index@(_Z16reduction_kernelPKfPfi)
        /*0020*/ 	.word	0x00000000
.L_5:


//--------------------- .nv.compat                --------------------------
	.section	.nv.compat,"",@"SHT_CUDA_COMPAT_INFO"
	.align	4
        /*0000*/ 	.byte	0x02, 0x09, 0x00, 0x00, 0x02, 0x02, 0x01, 0x00, 0x02, 0x05, 0x05, 0x00, 0x03, 0x07, 0x01, 0x01
        /*0010*/ 	.byte	0x02, 0x03, 0x00, 0x00, 0x02, 0x06, 0x01, 0x00, 0x04, 0x0b, 0x08, 0x00, 0x09, 0x00, 0x00, 0x00
        /*0020*/ 	.byte	0x00, 0x00, 0x00, 0x00


//--------------------- .nv.info._Z16reduction_kernelPKfPfi --------------------------
	.section	.nv.info._Z16reduction_kernelPKfPfi,"",@"SHT_CUDA_INFO"
	.sectionflags	@""
	.align	4


	//----- nvinfo : EIATTR_CUDA_API_VERSION
	.align		4
        /*0000*/ 	.byte	0x04, 0x37
        /*0002*/ 	.short	(.L_7 - .L_6)
.L_6:
        /*0004*/ 	.word	0x00000082


	//----- nvinfo : EIATTR_KPARAM_INFO
	.align		4
.L_7:
        /*0008*/ 	.byte	0x04, 0x17
        /*000a*/ 	.short	(.L_9 - .L_8)
.L_8:
        /*000c*/ 	.word	0x00000000
        /*0010*/ 	.short	0x0002
        /*0012*/ 	.short	0x0010
        /*0014*/ 	.byte	0x00, 0xf0, 0x11, 0x00


	//----- nvinfo : EIATTR_KPARAM_INFO
	.align		4
.L_9:
        /*0018*/ 	.byte	0x04, 0x17
        /*001a*/ 	.short	(.L_11 - .L_10)
.L_10:
        /*001c*/ 	.word	0x00000000
        /*0020*/ 	.short	0x0001
        /*0022*/ 	.short	0x0008
        /*0024*/ 	.byte	0x00, 0xf5, 0x21, 0x00


	//----- nvinfo : EIATTR_KPARAM_INFO
	.align		4
.L_11:
        /*0028*/ 	.byte	0x04, 0x17
        /*002a*/ 	.short	(.L_13 - .L_12)
.L_12:
        /*002c*/ 	.word	0x00000000
        /*0030*/ 	.short	0x0000
        /*0032*/ 	.short	0x0000
        /*0034*/ 	.byte	0x00, 0xf5, 0x21, 0x00


	//----- nvinfo : EIATTR_SPARSE_MMA_MASK
	.align		4
.L_13:
        /*0038*/ 	.byte	0x03, 0x50
        /*003a*/ 	.short	0x0000


	//----- nvinfo : EIATTR_MAXREG_COUNT
	.align		4
        /*003c*/ 	.byte	0x03, 0x1b
        /*003e*/ 	.short	0x00ff


	//----- nvinfo : EIATTR_NUM_BARRIERS
	.align		4
        /*0040*/ 	.byte	0x02, 0x4c
        /*0042*/ 	.byte	0x01
	.zero		1


	//----- nvinfo : EIATTR_MERCURY_ISA_VERSION
	.align		4
        /*0044*/ 	.byte	0x03, 0x5f
        /*0046*/ 	.short	0x0101


	//----- nvinfo : EIATTR_VRC_CTA_INIT_COUNT
	.align		4
        /*0048*/ 	.byte	0x02, 0x4a
	.zero		1
	.zero		1


	//----- nvinfo : EIATTR_EXIT_INSTR_OFFSETS
	.align		4
        /*004c*/ 	.byte	0x04, 0x1c
        /*004e*/ 	.short	(.L_15 - .L_14)


	//   ....[0]....
.L_14:
        /*0050*/ 	.word	0x000003c0


	//   ....[1]....
        /*0054*/ 	.word	0x00000560


	//   ....[2]....
        /*0058*/ 	.word	0x000005a0


	//----- nvinfo : EIATTR_CBANK_PARAM_SIZE
	.align		4
.L_15:
        /*005c*/ 	.byte	0x03, 0x19
        /*005e*/ 	.short	0x0014


	//----- nvinfo : EIATTR_PARAM_CBANK
	.align		4
        /*0060*/ 	.byte	0x04, 0x0a
        /*0062*/ 	.short	(.L_17 - .L_16)
	.align		4
.L_16:
        /*0064*/ 	.word	index@(.nv.constant0._Z16reduction_kernelPKfPfi)
        /*0068*/ 	.short	0x0380
        /*006a*/ 	.short	0x0014


	//----- nvinfo : EIATTR_SW_WAR
	.align		4
.L_17:
        /*006c*/ 	.byte	0x04, 0x36
        /*006e*/ 	.short	(.L_19 - .L_18)
.L_18:
        /*0070*/ 	.word	0x00000008
.L_19:


//--------------------- .nv.callgraph             --------------------------
	.section	.nv.callgraph,"",@"SHT_CUDA_CALLGRAPH"
	.align	4
	.sectionentsize	8
	.align		4
        /*0000*/ 	.word	0x00000000
	.align		4
        /*0004*/ 	.word	0xffffffff
	.align		4
        /*0008*/ 	.word	0x00000000
	.align		4
        /*000c*/ 	.word	0xfffffffe
	.align		4
        /*0010*/ 	.word	0x00000000
	.align		4
        /*0014*/ 	.word	0xfffffffd
	.align		4
        /*0018*/ 	.word	0x00000000
	.align		4
        /*001c*/ 	.word	0xfffffffc


//--------------------- .text._Z16reduction_kernelPKfPfi --------------------------
	.section	.text._Z16reduction_kernelPKfPfi,"ax",@progbits
	.align	128
        .global         _Z16reduction_kernelPKfPfi
        .type           _Z16reduction_kernelPKfPfi,@function
        .size           _Z16reduction_kernelPKfPfi,(.L_x_1 - _Z16reduction_kernelPKfPfi)
        .other          _Z16reduction_kernelPKfPfi,@"STO_CUDA_ENTRY STV_DEFAULT"
_Z16reduction_kernelPKfPfi:
.text._Z16reduction_kernelPKfPfi:
[----:B------:R-:W-:Y:S01]  /*0000*/  LDC R1, c[0x0][0x37c] ;  /* 0x0000df00ff017b82 */ /* 0x000fe20000000800 */
[----:B------:R-:W0:Y:S07]  /*0010*/  S2R R6, SR_TID.X ;  /* 0x0000000000067919 */ /* 0x000e2e0000002100 */
[----:B------:R-:W1:Y:S01]  /*0020*/  S2UR UR4, SR_CTAID.X ;  /* 0x00000000000479c3 */ /* 0x000e620000002500 */
[----:B------:R-:W2:Y:S01]  /*0030*/  LDCU UR5, c[0x0][0x390] ;  /* 0x00007200ff0577ac */ /* 0x000ea20008000800 */
[----:B------:R-:W3:Y:S06]  /*0040*/  LDCU.64 UR6, c[0x0][0x358] ;  /* 0x00006b00ff0677ac */ /* 0x000eec0008000a00 */
[----:B------:R-:W4:Y:S01]  /*0050*/  LDC.64 R2, c[0x0][0x380] ;  /* 0x0000e000ff027b82 */ /* 0x000f220000000a00 */
[----:B-1----:R-:W-:-:S06]  /*0060*/  USHF.L.U32 UR4, UR4, 0xb, URZ ;  /* 0x0000000b04047899 */ /* 0x002fcc00080006ff */
[----:B0-----:R-:W-:-:S04]  /*0070*/  LOP3.LUT R5, R6, UR4, RZ, 0xfc, !PT ;  /* 0x0000000406057c12 */ /* 0x001fc8000f8efcff */
[C---:B--2---:R-:W-:Y:S01]  /*0080*/  ISETP.GE.AND P6, PT, R5.reuse, UR5, PT ;  /* 0x0000000505007c0c */ /* 0x044fe2000bfc6270 */
[----:B----4-:R-:W-:-:S12]  /*0090*/  IMAD.WIDE R2, R5, 0x4, R2 ;  /* 0x0000000405027825 */ /* 0x010fd800078e0202 */
[----:B---3--:R-:W2:Y:S01]  /*00a0*/  @!P6 LDG.E R8, desc[UR6][R2.64] ;  /* 0x000000060208e981 */ /* 0x008ea2000c1e1900 */
[C---:B------:R-:W-:Y:S02]  /*00b0*/  IADD3 R0, PT, PT, R5.reuse, 0x100, RZ ;  /* 0x0000010005007810 */ /* 0x040fe40007ffe0ff */
[C---:B------:R-:W-:Y:S02]  /*00c0*/  IADD3 R4, PT, PT, R5.reuse, 0x200, RZ ;  /* 0x0000020005047810 */ /* 0x040fe40007ffe0ff */
[----:B------:R-:W-:Y:S02]  /*00d0*/  ISETP.GE.AND P0, PT, R0, UR5, PT ;  /* 0x0000000500007c0c */ /* 0x000fe4000bf06270 */
[----:B------:R-:W-:Y:S01]  /*00e0*/  ISETP.GE.AND P1, PT, R4, UR5, PT ;  /* 0x0000000504007c0c */ /* 0x000fe2000bf26270 */
[C---:B------:R-:W-:Y:S01]  /*00f0*/  VIADD R4, R5.reuse, 0x400 ;  /* 0x0000040005047836 */ /* 0x040fe20000000000 */
[----:B------:R-:W-:-:S04]  /*0100*/  IADD3 R0, PT, PT, R5, 0x300, RZ ;  /* 0x0000030005007810 */ /* 0x000fc80007ffe0ff */
[----:B------:R-:W-:Y:S02]  /*0110*/  ISETP.GE.AND P2, PT, R0, UR5, PT ;  /* 0x0000000500007c0c */ /* 0x000fe4000bf46270 */
[----:B------:R-:W-:Y:S02]  /*0120*/  ISETP.GE.AND P3, PT, R4, UR5, PT ;  /* 0x0000000504007c0c */ /* 0x000fe4000bf66270 */
[C---:B------:R-:W-:Y:S01]  /*0130*/  IADD3 R0, PT, PT, R5.reuse, 0x500, RZ ;  /* 0x0000050005007810 */ /* 0x040fe20007ffe0ff */
[----:B------:R-:W3:Y:S01]  /*0140*/  @!P0 LDG.E R7, desc[UR6][R2.64+0x400] ;  /* 0x0004000602078981 */ /* 0x000ee2000c1e1900 */
[----:B------:R-:W-:Y:S02]  /*0150*/  VIADD R4, R5, 0x600 ;  /* 0x0000060005047836 */ /* 0x000fe40000000000 */
[----:B------:R-:W-:Y:S01]  /*0160*/  ISETP.GE.AND P4, PT, R0, UR5, PT ;  /* 0x0000000500007c0c */ /* 0x000fe2000bf86270 */
[----:B------:R-:W4:Y:S01]  /*0170*/  @!P1 LDG.E R9, desc[UR6][R2.64+0x800] ;  /* 0x0008000602099981 */ /* 0x000f22000c1e1900 */
[----:B------:R-:W-:Y:S01]  /*0180*/  HFMA2 R0, -RZ, RZ, 0, 0 ;  /* 0x00000000ff007431 */ /* 0x000fe200000001ff */
[----:B------:R-:W-:-:S02]  /*0190*/  ISETP.GE.AND P5, PT, R4, UR5, PT ;  /* 0x0000000504007c0c */ /* 0x000fc4000bfa6270 */
[----:B------:R-:W-:Y:S02]  /*01a0*/  IADD3 R4, PT, PT, R5, 0x700, RZ ;  /* 0x0000070005047810 */ /* 0x000fe40007ffe0ff */
[----:B------:R-:W5:Y:S04]  /*01b0*/  @!P2 LDG.E R5, desc[UR6][R2.64+0xc00] ;  /* 0x000c00060205a981 */ /* 0x000f68000c1e1900 */
[----:B------:R-:W5:Y:S04]  /*01c0*/  @!P3 LDG.E R11, desc[UR6][R2.64+0x1000] ;  /* 0x00100006020bb981 */ /* 0x000f68000c1e1900 */
[----:B------:R-:W5:Y:S04]  /*01d0*/  @!P4 LDG.E R13, desc[UR6][R2.64+0x1400] ;  /* 0x00140006020dc981 */ /* 0x000f68000c1e1900 */
[----:B------:R-:W5:Y:S01]  /*01e0*/  @!P5 LDG.E R15, desc[UR6][R2.64+0x1800] ;  /* 0x00180006020fd981 */ /* 0x000f62000c1e1900 */
[----:B--2---:R-:W-:Y:S01]  /*01f0*/  @!P6 FADD R0, RZ, R8 ;  /* 0x00000008ff00e221 */ /* 0x004fe20000000000 */
[----:B------:R-:W-:-:S13]  /*0200*/  ISETP.GE.AND P6, PT, R4, UR5, PT ;  /* 0x0000000504007c0c */ /* 0x000fda000bfc6270 */
[----:B------:R0:W2:Y:S01]  /*0210*/  @!P6 LDG.E R17, desc[UR6][R2.64+0x1c00] ;  /* 0x001c00060211e981 */ /* 0x0000a2000c1e1900 */
[----:B------:R-:W1:Y:S01]  /*0220*/  S2UR UR5, SR_CgaCtaId ;  /* 0x00000000000579c3 */ /* 0x000e620000008800 */
[----:B---3--:R-:W-:-:S04]  /*0230*/  @!P0 FADD R0, R0, R7 ;  /* 0x0000000700008221 */ /* 0x008fc80000000000 */
[----:B----4-:R-:W-:-:S04]  /*0240*/  @!P1 FADD R0, R0, R9 ;  /* 0x0000000900009221 */ /* 0x010fc80000000000 */
[----:B-----5:R-:W-:-:S04]  /*0250*/  @!P2 FADD R0, R0, R5 ;  /* 0x000000050000a221 */ /* 0x020fc80000000000 */
[----:B------:R-:W-:Y:S01]  /*0260*/  @!P3 FADD R0, R0, R11 ;  /* 0x0000000b0000b221 */ /* 0x000fe20000000000 */
[----:B------:R-:W-:-:S03]  /*0270*/  UMOV UR4, 0x400 ;  /* 0x0000040000047882 */ /* 0x000fc60000000000 */
[----:B------:R-:W-:Y:S01]  /*0280*/  @!P4 FADD R0, R0, R13 ;  /* 0x0000000d0000c221 */ /* 0x000fe20000000000 */
[----:B-1----:R-:W-:-:S03]  /*0290*/  ULEA UR4, UR5, UR4, 0x18 ;  /* 0x0000000405047291 */ /* 0x002fc6000f8ec0ff */
[----:B------:R-:W-:-:S03]  /*02a0*/  @!P5 FADD R0, R0, R15 ;  /* 0x0000000f0000d221 */ /* 0x000fc60000000000 */
[C---:B0-----:R-:W-:Y:S02]  /*02b0*/  LEA R3, R6.reuse, UR4, 0x2 ;  /* 0x0000000406037c11 */ /* 0x041fe4000f8e10ff */
[C---:B------:R-:W-:Y:S02]  /*02c0*/  ISETP.GT.U32.AND P0, PT, R6.reuse, 0x7f, PT ;  /* 0x0000007f0600780c */ /* 0x040fe40003f04070 */
[----:B------:R-:W-:Y:S01]  /*02d0*/  ISETP.GT.U32.AND P1, PT, R6, 0x3f, PT ;  /* 0x0000003f0600780c */ /* 0x000fe20003f24070 */
[----:B--2---:R-:W-:-:S05]  /*02e0*/  @!P6 FADD R0, R0, R17 ;  /* 0x000000110000e221 */ /* 0x004fca0000000000 */
[----:B------:R-:W-:Y:S01]  /*02f0*/  STS [R3], R0 ;  /* 0x0000000003007388 */ /* 0x000fe20000000800 */
[----:B------:R-:W-:Y:S06]  /*0300*/  BAR.SYNC.DEFER_BLOCKING 0x0 ;  /* 0x0000000000007b1d */ /* 0x000fec0000010000 */
[----:B------:R-:W-:Y:S04]  /*0310*/  @!P0 LDS R2, [R3+0x200] ;  /* 0x0002000003028984 */ /* 0x000fe80000000800 */
[----:B------:R-:W0:Y:S02]  /*0320*/  @!P0 LDS R5, [R3] ;  /* 0x0000000003058984 */ /* 0x000e240000000800 */
[----:B0-----:R-:W-:-:S05]  /*0330*/  @!P0 FADD R2, R2, R5 ;  /* 0x0000000502028221 */ /* 0x001fca0000000000 */
[----:B------:R-:W-:Y:S01]  /*0340*/  @!P0 STS [R3], R2 ;  /* 0x0000000203008388 */ /* 0x000fe20000000800 */
[----:B------:R-:W-:Y:S06]  /*0350*/  BAR.SYNC.DEFER_BLOCKING 0x0 ;  /* 0x0000000000007b1d */ /* 0x000fec0000010000 */
[----:B------:R-:W-:Y:S04]  /*0360*/  @!P1 LDS R4, [R3+0x100] ;  /* 0x0001000003049984 */ /* 0x000fe80000000800 */
[----:B------:R-:W0:Y:S01]  /*0370*/  @!P1 LDS R5, [R3] ;  /* 0x0000000003059984 */ /* 0x000e220000000800 */
[----:B------:R-:W-:Y:S01]  /*0380*/  ISETP.GT.U32.AND P0, PT, R6, 0x1f, PT ;  /* 0x0000001f0600780c */ /* 0x000fe20003f04070 */
[----:B0-----:R-:W-:-:S05]  /*0390*/  @!P1 FADD R4, R4, R5 ;  /* 0x0000000504049221 */ /* 0x001fca0000000000 */
[----:B------:R0:W-:Y:S01]  /*03a0*/  @!P1 STS [R3], R4 ;  /* 0x0000000403009388 */ /* 0x0001e20000000800 */
[----:B------:R-:W-:Y:S06]  /*03b0*/  BAR.SYNC.DEFER_BLOCKING 0x0 ;  /* 0x0000000000007b1d */ /* 0x000fec0000010000 */
[----:B------:R-:W-:Y:S05]  /*03c0*/  @P0 EXIT ;  /* 0x000000000000094d */ /* 0x000fea0003800000 */
[----:B------:R-:W-:Y:S01]  /*03d0*/  LDS R0, [R3+0x80] ;  /* 0x0000800003007984 */ /* 0x000fe20000000800 */
[----:B------:R-:W-:-:S03]  /*03e0*/  ISETP.NE.AND P0, PT, R6, RZ, PT ;  /* 0x000000ff0600720c */ /* 0x000fc60003f05270 */
[----:B------:R-:W1:Y:S02]  /*03f0*/  LDS R5, [R3] ;  /* 0x0000000003057984 */ /* 0x000e640000000800 */
[----:B-1----:R-:W-:-:S05]  /*0400*/  FADD R0, R0, R5 ;  /* 0x0000000500007221 */ /* 0x002fca0000000000 */
[----:B------:R-:W-:Y:S04]  /*0410*/  STS [R3], R0 ;  /* 0x0000000003007388 */ /* 0x000fe80000000800 */
[----:B------:R-:W-:Y:S04]  /*0420*/  LDS R2, [R3+0x40] ;  /* 0x0000400003027984 */ /* 0x000fe80000000800 */
[----:B------:R-:W1:Y:S02]  /*0430*/  LDS R5, [R3] ;  /* 0x0000000003057984 */ /* 0x000e640000000800 */
[----:B-1----:R-:W-:-:S05]  /*0440*/  FADD R2, R2, R5 ;  /* 0x0000000502027221 */ /* 0x002fca0000000000 */
[----:B------:R-:W-:Y:S04]  /*0450*/  STS [R3], R2 ;  /* 0x0000000203007388 */ /* 0x000fe80000000800 */
[----:B0-----:R-:W-:Y:S04]  /*0460*/  LDS R4, [R3+0x20] ;  /* 0x0000200003047984 */ /* 0x001fe80000000800 */
[----:B------:R-:W0:Y:S02]  /*0470*/  LDS R5, [R3] ;  /* 0x0000000003057984 */ /* 0x000e240000000800 */
[----:B0-----:R-:W-:-:S05]  /*0480*/  FADD R4, R4, R5 ;  /* 0x0000000504047221 */ /* 0x001fca0000000000 */
[----:B------:R-:W-:Y:S04]  /*0490*/  STS [R3], R4 ;  /* 0x0000000403007388 */ /* 0x000fe80000000800 */
[----:B------:R-:W-:Y:S04]  /*04a0*/  LDS R5, [R3+0x10] ;  /* 0x0000100003057984 */ /* 0x000fe80000000800 */
        /* <DEDUP_REMOVED lines=10> */
[----:B------:R0:W-:Y:S01]  /*0550*/  STS [R3], R2 ;  /* 0x0000000203007388 */ /* 0x0001e20000000800 */
[----:B------:R-:W-:Y:S05]  /*0560*/  @P0 EXIT ;  /* 0x000000000000094d */ /* 0x000fea0003800000 */
[----:B------:R-:W1:Y:S01]  /*0570*/  LDS R5, [UR4] ;  /* 0x00000004ff057984 */ /* 0x000e620008000800 */
[----:B0-----:R-:W1:Y:S03]  /*0580*/  LDC.64 R2, c[0x0][0x388] ;  /* 0x0000e200ff027b82 */ /* 0x001e660000000a00 */
[----:B-1----:R-:W-:Y:S01]  /*0590*/  REDG.E.ADD.F32.FTZ.RN.STRONG.GPU desc[UR6][R2.64], R5 ;  /* 0x00000005020079a6 */ /* 0x002fe2000c12f306 */
[----:B------:R-:W-:Y:S05]  /*05a0*/  EXIT ;  /* 0x000000000000794d */ /* 0x000fea0003800000 */
.L_x_0:
[----:B------:R-:W-:-:S00]  /*05b0*/  BRA `(.L_x_0) ;  /* 0xfffffffc00fc7947 */ /* 0x000fc0000383ffff */
[----:B------:R-:W-:-:S00]  /*05c0*/  NOP ;  /* 0x0000000000007918 */ /* 0x000fc00000000000 */
        /* <DEDUP_REMOVED lines=11> */
.L_x_1:


//--------------------- .nv.shared._Z16reduction_kernelPKfPfi --------------------------
	.section	.nv.shared._Z16reduction_kernelPKfPfi,"aw",@nobits
	.sectionflags	@""
	.align	4
.nv.shared._Z16reduction_kernelPKfPfi:
	.zero		2048


//--------------------- .nv.shared.reserved.0     --------------------------
	.section	.nv.shared.reserved.0,"aw",@nobits
	.weak		__nv_reservedSMEM_offset_0_alias
	.size		__nv_reservedSMEM_offset_0_alias, 0, 64
	.other		__nv_reservedSMEM_offset_0_alias,@"STO_CUDA_RESERVED_SHARED STV_DEFAULT"
__nv_reservedSMEM_offset_0_alias:
	.zero		0
	.zero		64


//--------------------- .nv.constant0._Z16reduction_kernelPKfPfi --------------------------
	.section	.nv.constant0._Z16reduction_kernelPKfPfi,"a",@progbits
	.sectionflags	@""
	.align	4
.nv.constant0._Z16reduction_kernelPKfPfi:
	.zero		916


//--------------------- SYMBOLS --------------------------

	.type		.nv.reservedSmem.offset0,@object
	.size		.nv.reservedSmem.offset0,0x4
	.type		.nv.reservedSmem.cap,@object
	.size		.nv.reservedSmem.cap,0x4
